//
// Generated by NVIDIA NVVM Compiler
//
// Compiler Build ID: CL-36424714
// Cuda compilation tools, release 13.0, V13.0.88
// Based on NVVM 20.0.0
//

.version 9.0
.target sm_100
.address_size 64

	// .globl	_Z16reduction_KerneliPfS_
.extern .shared .align 16 .b8 sdata[];

.visible .entry _Z16reduction_KerneliPfS_(
	.param .u32 _Z16reduction_KerneliPfS__param_0,
	.param .u64 .ptr .align 1 _Z16reduction_KerneliPfS__param_1,
	.param .u64 .ptr .align 1 _Z16reduction_KerneliPfS__param_2
)
{
	.reg .pred 	%p<5>;
	.reg .b32 	%r<16>;
	.reg .b32 	%f<6>;
	.reg .b64 	%rd<9>;

	ld.param.u64 	%rd2, [_Z16reduction_KerneliPfS__param_1];
	ld.param.u64 	%rd1, [_Z16reduction_KerneliPfS__param_2];
	cvta.to.global.u64 	%rd3, %rd2;
	mov.u32 	%r1, %tid.x;
	mov.u32 	%r2, %ctaid.x;
	mov.u32 	%r3, %ntid.x;
	mad.lo.s32 	%r7, %r2, %r3, %r1;
	mul.wide.u32 	%rd4, %r7, 4;
	add.s64 	%rd5, %rd3, %rd4;
	ld.global.f32 	%f1, [%rd5];
	shl.b32 	%r8, %r1, 2;
	mov.u32 	%r9, sdata;
	add.s32 	%r4, %r9, %r8;
	st.shared.f32 	[%r4], %f1;
	bar.sync 	0;
	setp.lt.u32 	%p1, %r3, 2;
	@%p1 bra 	$L__BB0_5;
	mov.b32 	%r15, 1;
$L__BB0_2:
	shl.b32 	%r6, %r15, 1;
	add.s32 	%r11, %r6, -1;
	and.b32  	%r12, %r11, %r1;
	setp.ne.s32 	%p2, %r12, 0;
	@%p2 bra 	$L__BB0_4;
	shl.b32 	%r13, %r15, 2;
	add.s32 	%r14, %r4, %r13;
	ld.shared.f32 	%f2, [%r14];
	ld.shared.f32 	%f3, [%r4];
	add.f32 	%f4, %f2, %f3;
	st.shared.f32 	[%r4], %f4;
$L__BB0_4:
	bar.sync 	0;
	setp.lt.u32 	%p3, %r6, %r3;
	mov.u32 	%r15, %r6;
	@%p3 bra 	$L__BB0_2;
$L__BB0_5:
	setp.ne.s32 	%p4, %r1, 0;
	@%p4 bra 	$L__BB0_7;
	ld.shared.f32 	%f5, [sdata];
	cvta.to.global.u64 	%rd6, %rd1;
	mul.wide.u32 	%rd7, %r2, 4;
	add.s64 	%rd8, %rd6, %rd7;
	st.global.f32 	[%rd8], %f5;
$L__BB0_7:
	ret;

}


// ===== COMPILED SASS (sm_100) =====

	.target	sm_100

	.elftype	@"ET_EXEC"


//--------------------- .note.nv.tkinfo           --------------------------
	.section	.note.nv.tkinfo,"",@"SHT_NOTE"
	.sectionflags	@"SHF_NOTE_NV_TKINFO"
	.tkinfo
        /*0018*/ 	.word	0x00000002
        /*0030*/ 	.string	""
        /*0030*/ 	.string	"ptxas"
        /*0030*/ 	.string	"Cuda compilation tools, release 13.0, V13.0.88"
        /*0030*/ 	.string	"Build cuda_13.0.r13.0/compiler.36424714_0"
        /*0030*/ 	.string	"-arch sm_100 -m 64 "



//--------------------- .note.nv.cuinfo           --------------------------
	.section	.note.nv.cuinfo,"",@"SHT_NOTE"
	.sectionflags	@"SHF_NOTE_NV_CUINFO"
        /*0018*/ 	.short	0x0002
        /*001a*/ 	.short	0x0064
        /*001c*/ 	.short	0x0082
	.zero		2


//--------------------- .nv.info                  --------------------------
	.section	.nv.info,"",@"SHT_CUDA_INFO"
	.align	4


	//----- nvinfo : EIATTR_REGCOUNT
	.align		4
        /*0000*/ 	.byte	0x04, 0x2f
        /*0002*/ 	.short	(.L_1 - .L_0)
	.align		4
.L_0:
        /*0004*/ 	.word	index@(_Z16reduction_KerneliPfS_)
        /*0008*/ 	.word	0x0000000b


	//----- nvinfo : EIATTR_FRAME_SIZE
	.align		4
.L_1:
        /*000c*/ 	.byte	0x04, 0x11
        /*000e*/ 	.short	(.L_3 - .L_2)
	.align		4
.L_2:
        /*0010*/ 	.word	index@(_Z16reduction_KerneliPfS_)
        /*0014*/ 	.word	0x00000000


	//----- nvinfo : EIATTR_MIN_STACK_SIZE
	.align		4
.L_3:
        /*0018*/ 	.byte	0x04, 0x12
        /*001a*/ 	.short	(.L_5 - .L_4)
	.align		4
.L_4:
        /*001c*/ 	.word	index@(_Z16reduction_KerneliPfS_)
        /*0020*/ 	.word	0x00000000
.L_5:


//--------------------- .nv.compat                --------------------------
	.section	.nv.compat,"",@"SHT_CUDA_COMPAT_INFO"
	.align	4
        /*0000*/ 	.byte	0x02, 0x09, 0x00, 0x00, 0x02, 0x02, 0x01, 0x00, 0x02, 0x05, 0x05, 0x00, 0x03, 0x07, 0x01, 0x01
        /*0010*/ 	.byte	0x02, 0x03, 0x00, 0x00, 0x02, 0x06, 0x01, 0x00, 0x04, 0x0b, 0x08, 0x00, 0x09, 0x00, 0x00, 0x00
        /*0020*/ 	.byte	0x00, 0x00, 0x00, 0x00


//--------------------- .nv.info._Z16reduction_KerneliPfS_ --------------------------
	.section	.nv.info._Z16reduction_KerneliPfS_,"",@"SHT_CUDA_INFO"
	.sectionflags	@""
	.align	4


	//----- nvinfo : EIATTR_CUDA_API_VERSION
	.align		4
        /*0000*/ 	.byte	0x04, 0x37
        /*0002*/ 	.short	(.L_7 - .L_6)
.L_6:
        /*0004*/ 	.word	0x00000082


	//----- nvinfo : EIATTR_KPARAM_INFO
	.align		4
.L_7:
        /*0008*/ 	.byte	0x04, 0x17
        /*000a*/ 	.short	(.L_9 - .L_8)
.L_8:
        /*000c*/ 	.word	0x00000000
        /*0010*/ 	.short	0x0002
        /*0012*/ 	.short	0x0010
        /*0014*/ 	.byte	0x00, 0xf5, 0x21, 0x00


	//----- nvinfo : EIATTR_KPARAM_INFO
	.align		4
.L_9:
        /*0018*/ 	.byte	0x04, 0x17
        /*001a*/ 	.short	(.L_11 - .L_10)
.L_10:
        /*001c*/ 	.word	0x00000000
        /*0020*/ 	.short	0x0001
        /*0022*/ 	.short	0x0008
        /*0024*/ 	.byte	0x00, 0xf5, 0x21, 0x00


	//----- nvinfo : EIATTR_KPARAM_INFO
	.align		4
.L_11:
        /*0028*/ 	.byte	0x04, 0x17
        /*002a*/ 	.short	(.L_13 - .L_12)
.L_12:
        /*002c*/ 	.word	0x00000000
        /*0030*/ 	.short	0x0000
        /*0032*/ 	.short	0x0000
        /*0034*/ 	.byte	0x00, 0xf0, 0x11, 0x00


	//----- nvinfo : EIATTR_SPARSE_MMA_MASK
	.align		4
.L_13:
        /*0038*/ 	.byte	0x03, 0x50
        /*003a*/ 	.short	0x0000


	//----- nvinfo : EIATTR_MAXREG_COUNT
	.align		4
        /*003c*/ 	.byte	0x03, 0x1b
        /*003e*/ 	.short	0x00ff


	//----- nvinfo : EIATTR_NUM_BARRIERS
	.align		4
        /*0040*/ 	.byte	0x02, 0x4c
        /*0042*/ 	.byte	0x01
	.zero		1


	//----- nvinfo : EIATTR_MERCURY_ISA_VERSION
	.align		4
        /*0044*/ 	.byte	0x03, 0x5f
        /*0046*/ 	.short	0x0101


	//----- nvinfo : EIATTR_VRC_CTA_INIT_COUNT
	.align		4
        /*0048*/ 	.byte	0x02, 0x4a
	.zero		1
	.zero		1


	//----- nvinfo : EIATTR_EXIT_INSTR_OFFSETS
	.align		4
        /*004c*/ 	.byte	0x04, 0x1c
        /*004e*/ 	.short	(.L_15 - .L_14)


	//   ....[0]....
.L_14:
        /*0050*/ 	.word	0x000001f0


	//   ....[1]....
        /*0054*/ 	.word	0x00000270


	//----- nvinfo : EIATTR_CBANK_PARAM_SIZE
	.align		4
.L_15:
        /*0058*/ 	.byte	0x03, 0x19
        /*005a*/ 	.short	0x0018


	//----- nvinfo : EIATTR_PARAM_CBANK
	.align		4
        /*005c*/ 	.byte	0x04, 0x0a
        /*005e*/ 	.short	(.L_17 - .L_16)
	.align		4
.L_16:
        /*0060*/ 	.word	index@(.nv.constant0._Z16reduction_KerneliPfS_)
        /*0064*/ 	.short	0x0380
        /*0066*/ 	.short	0x0018


	//----- nvinfo : EIATTR_SW_WAR
	.align		4
.L_17:
        /*0068*/ 	.byte	0x04, 0x36
        /*006a*/ 	.short	(.L_19 - .L_18)
.L_18:
        /*006c*/ 	.word	0x00000008
.L_19:


//--------------------- .nv.callgraph             --------------------------
	.section	.nv.callgraph,"",@"SHT_CUDA_CALLGRAPH"
	.align	4
	.sectionentsize	8
	.align		4
        /*0000*/ 	.word	0x00000000
	.align		4
        /*0004*/ 	.word	0xffffffff
	.align		4
        /*0008*/ 	.word	0x00000000
	.align		4
        /*000c*/ 	.word	0xfffffffe
	.align		4
        /*0010*/ 	.word	0x00000000
	.align		4
        /*0014*/ 	.word	0xfffffffd
	.align		4
        /*0018*/ 	.word	0x00000000
	.align		4
        /*001c*/ 	.word	0xfffffffc


//--------------------- .text._Z16reduction_KerneliPfS_ --------------------------
	.section	.text._Z16reduction_KerneliPfS_,"ax",@progbits
	.align	128
        .global         _Z16reduction_KerneliPfS_
        .type           _Z16reduction_KerneliPfS_,@function
        .size           _Z16reduction_KerneliPfS_,(.L_x_3 - _Z16reduction_KerneliPfS_)
        .other          _Z16reduction_KerneliPfS_,@"STO_CUDA_ENTRY STV_DEFAULT"
_Z16reduction_KerneliPfS_:
.text._Z16reduction_KerneliPfS_:
[----:B------:R-:W-:Y:S01]  /*0000*/  LDC R1, c[0x0][0x37c] ;  /* 0x0000df00ff017b82 */ /* 0x000fe20000000800 */
[----:B------:R-:W0:Y:S07]  /*0010*/  S2R R7, SR_TID.X ;  /* 0x0000000000077919 */ /* 0x000e2e0000002100 */
[----:B------:R-:W1:Y:S01]  /*0020*/  LDC.64 R2, c[0x0][0x388] ;  /* 0x0000e200ff027b82 */ /* 0x000e620000000a00 */
[----:B------:R-:W0:Y:S01]  /*0030*/  LDCU UR8, c[0x0][0x360] ;  /* 0x00006c00ff0877ac */ /* 0x000e220008000800 */
[----:B------:R-:W0:Y:S01]  /*0040*/  S2R R6, SR_CTAID.X ;  /* 0x0000000000067919 */ /* 0x000e220000002500 */
[----:B------:R-:W2:Y:S01]  /*0050*/  LDCU.64 UR6, c[0x0][0x358] ;  /* 0x00006b00ff0677ac */ /* 0x000ea20008000a00 */
[----:B0-----:R-:W-:-:S04]  /*0060*/  IMAD R5, R6, UR8, R7 ;  /* 0x0000000806057c24 */ /* 0x001fc8000f8e0207 */
[----:B-1----:R-:W-:-:S06]  /*0070*/  IMAD.WIDE.U32 R2, R5, 0x4, R2 ;  /* 0x0000000405027825 */ /* 0x002fcc00078e0002 */
[----:B--2---:R-:W2:Y:S01]  /*0080*/  LDG.E R2, desc[UR6][R2.64] ;  /* 0x0000000602027981 */ /* 0x004ea2000c1e1900 */
[----:B------:R-:W0:Y:S01]  /*0090*/  S2UR UR5, SR_CgaCtaId ;  /* 0x00000000000579c3 */ /* 0x000e220000008800 */
[----:B------:R-:W-:Y:S01]  /*00a0*/  UMOV UR4, 0x400 ;  /* 0x0000040000047882 */ /* 0x000fe20000000000 */
[----:B------:R-:W-:Y:S01]  /*00b0*/  UISETP.GE.U32.AND UP0, UPT, UR8, 0x2, UPT ;  /* 0x000000020800788c */ /* 0x000fe2000bf06070 */
[----:B------:R-:W-:Y:S01]  /*00c0*/  ISETP.NE.AND P0, PT, R7, RZ, PT ;  /* 0x000000ff0700720c */ /* 0x000fe20003f05270 */
[----:B0-----:R-:W-:-:S06]  /*00d0*/  ULEA UR4, UR5, UR4, 0x18 ;  /* 0x0000000405047291 */ /* 0x001fcc000f8ec0ff */
[----:B------:R-:W-:-:S05]  /*00e0*/  LEA R5, R7, UR4, 0x2 ;  /* 0x0000000407057c11 */ /* 0x000fca000f8e10ff */
[----:B--2---:R0:W-:Y:S01]  /*00f0*/  STS [R5], R2 ;  /* 0x0000000205007388 */ /* 0x0041e20000000800 */
[----:B------:R-:W-:Y:S06]  /*0100*/  BAR.SYNC.DEFER_BLOCKING 0x0 ;  /* 0x0000000000007b1d */ /* 0x000fec0000010000 */
[----:B------:R-:W-:Y:S05]  /*0110*/  BRA.U !UP0, `(.L_x_0) ;  /* 0x0000000108347547 */ /* 0x000fea000b800000 */
[----:B------:R-:W-:-:S07]  /*0120*/  HFMA2 R0, -RZ, RZ, 0, 5.9604644775390625e-08 ;  /* 0x00000001ff007431 */ /* 0x000fce00000001ff */
.L_x_1:
[----:B------:R-:W-:-:S05]  /*0130*/  SHF.L.U32 R8, R0, 0x1, RZ ;  /* 0x0000000100087819 */ /* 0x000fca00000006ff */
[----:B0-----:R-:W-:-:S05]  /*0140*/  VIADD R2, R8, 0xffffffff ;  /* 0xffffffff08027836 */ /* 0x001fca0000000000 */
[----:B------:R-:W-:-:S13]  /*0150*/  LOP3.LUT P1, RZ, R2, R7, RZ, 0xc0, !PT ;  /* 0x0000000702ff7212 */ /* 0x000fda000782c0ff */
[----:B------:R-:W-:Y:S01]  /*0160*/  @!P1 LEA R2, R0, R5, 0x2 ;  /* 0x0000000500029211 */ /* 0x000fe200078e10ff */
[----:B------:R-:W-:Y:S01]  /*0170*/  @!P1 LDS R3, [R5] ;  /* 0x0000000005039984 */ /* 0x000fe20000000800 */
[----:B------:R-:W-:-:S04]  /*0180*/  IMAD.MOV.U32 R0, RZ, RZ, R8 ;  /* 0x000000ffff007224 */ /* 0x000fc800078e0008 */
[----:B------:R-:W0:Y:S02]  /*0190*/  @!P1 LDS R2, [R2] ;  /* 0x0000000002029984 */ /* 0x000e240000000800 */
[----:B0-----:R-:W-:-:S05]  /*01a0*/  @!P1 FADD R4, R2, R3 ;  /* 0x0000000302049221 */ /* 0x001fca0000000000 */
[----:B------:R1:W-:Y:S01]  /*01b0*/  @!P1 STS [R5], R4 ;  /* 0x0000000405009388 */ /* 0x0003e20000000800 */
[----:B------:R-:W-:Y:S01]  /*01c0*/  BAR.SYNC.DEFER_BLOCKING 0x0 ;  /* 0x0000000000007b1d */ /* 0x000fe20000010000 */
[----:B------:R-:W-:-:S13]  /*01d0*/  ISETP.GE.U32.AND P1, PT, R8, UR8, PT ;  /* 0x0000000808007c0c */ /* 0x000fda000bf26070 */
[----:B-1----:R-:W-:Y:S05]  /*01e0*/  @!P1 BRA `(.L_x_1) ;  /* 0xfffffffc00d09947 */ /* 0x002fea000383ffff */
.L_x_0:
[----:B------:R-:W-:Y:S05]  /*01f0*/  @P0 EXIT ;  /* 0x000000000000094d */ /* 0x000fea0003800000 */
[----:B------:R-:W1:Y:S01]  /*0200*/  S2UR UR5, SR_CgaCtaId ;  /* 0x00000000000579c3 */ /* 0x000e620000008800 */
[----:B------:R-:W-:-:S07]  /*0210*/  UMOV UR4, 0x400 ;  /* 0x0000040000047882 */ /* 0x000fce0000000000 */
[----:B0-----:R-:W0:Y:S01]  /*0220*/  LDC.64 R2, c[0x0][0x390] ;  /* 0x0000e400ff027b82 */ /* 0x001e220000000a00 */
[----:B-1----:R-:W-:Y:S01]  /*0230*/  ULEA UR4, UR5, UR4, 0x18 ;  /* 0x0000000405047291 */ /* 0x002fe2000f8ec0ff */
[----:B0-----:R-:W-:-:S08]  /*0240*/  IMAD.WIDE.U32 R2, R6, 0x4, R2 ;  /* 0x0000000406027825 */ /* 0x001fd000078e0002 */
[----:B------:R-:W0:Y:S04]  /*0250*/  LDS R5, [UR4] ;  /* 0x00000004ff057984 */ /* 0x000e280008000800 */
[----:B0-----:R-:W-:Y:S01]  /*0260*/  STG.E desc[UR6][R2.64], R5 ;  /* 0x0000000502007986 */ /* 0x001fe2000c101906 */
[----:B------:R-:W-:Y:S05]  /*0270*/  EXIT ;  /* 0x000000000000794d */ /* 0x000fea0003800000 */
.L_x_2:
[----:B------:R-:W-:-:S00]  /*0280*/  BRA `(.L_x_2) ;  /* 0xfffffffc00fc7947 */ /* 0x000fc0000383ffff */
[----:B------:R-:W-:-:S00]  /*0290*/  NOP ;  /* 0x0000000000007918 */ /* 0x000fc00000000000 */
        /* <DEDUP_REMOVED lines=14> */
.L_x_3:


//--------------------- .nv.shared._Z16reduction_KerneliPfS_ --------------------------
	.section	.nv.shared._Z16reduction_KerneliPfS_,"aw",@nobits
	.sectionflags	@""
	.align	16
	.zero		1024


//--------------------- .nv.shared.reserved.0     --------------------------
	.section	.nv.shared.reserved.0,"aw",@nobits
	.weak		__nv_reservedSMEM_offset_0_alias
	.size		__nv_reservedSMEM_offset_0_alias, 0, 64
	.other		__nv_reservedSMEM_offset_0_alias,@"STO_CUDA_RESERVED_SHARED STV_DEFAULT"
__nv_reservedSMEM_offset_0_alias:
	.zero		0
	.zero		64


//--------------------- .nv.constant0._Z16reduction_KerneliPfS_ --------------------------
	.section	.nv.constant0._Z16reduction_KerneliPfS_,"a",@progbits
	.sectionflags	@""
	.align	4
.nv.constant0._Z16reduction_KerneliPfS_:
	.zero		920


//--------------------- SYMBOLS --------------------------

	.type		.nv.reservedSmem.offset0,@object
	.size		.nv.reservedSmem.offset0,0x4
	.type		.nv.reservedSmem.cap,@object
	.size		.nv.reservedSmem.cap,0x4
